//
// Generated by NVIDIA NVVM Compiler
//
// Compiler Build ID: CL-36424714
// Cuda compilation tools, release 13.0, V13.0.88
// Based on NVVM 20.0.0
//

.version 9.0
.target sm_100
.address_size 64

	// .globl	_Z4xor3PciS_

.visible .entry _Z4xor3PciS_(
	.param .u64 .ptr .align 1 _Z4xor3PciS__param_0,
	.param .u32 _Z4xor3PciS__param_1,
	.param .u64 .ptr .align 1 _Z4xor3PciS__param_2
)
{
	.reg .pred 	%p<8>;
	.reg .b16 	%rs<16>;
	.reg .b32 	%r<11>;
	.reg .b64 	%rd<31>;

	ld.param.u64 	%rd18, [_Z4xor3PciS__param_0];
	ld.param.u32 	%r2, [_Z4xor3PciS__param_1];
	ld.param.u64 	%rd17, [_Z4xor3PciS__param_2];
	cvta.to.global.u64 	%rd1, %rd18;
	mov.u32 	%r3, %ctaid.x;
	mov.u32 	%r4, %ntid.x;
	mov.u32 	%r5, %tid.x;
	mad.lo.s32 	%r1, %r3, %r4, %r5;
	mov.u32 	%r6, %nctaid.x;
	mul.lo.s32 	%r7, %r4, %r6;
	add.s32 	%r8, %r7, %r2;
	add.s32 	%r9, %r8, -1;
	div.s32 	%r10, %r9, %r7;
	cvt.s64.s32 	%rd2, %r10;
	mul.wide.s32 	%rd3, %r10, %r1;
	setp.lt.s32 	%p1, %r10, 1;
	cvt.s64.s32 	%rd4, %r2;
	setp.ge.s64 	%p2, %rd3, %rd4;
	or.pred  	%p3, %p1, %p2;
	@%p3 bra 	$L__BB0_6;
	cvt.s64.s32 	%rd19, %r1;
	cvta.to.global.u64 	%rd20, %rd17;
	add.s64 	%rd5, %rd20, %rd19;
	add.s64 	%rd21, %rd3, %rd2;
	min.s64 	%rd6, %rd21, %rd4;
	add.s64 	%rd22, %rd3, 1;
	max.s64 	%rd7, %rd6, %rd22;
	sub.s64 	%rd23, %rd7, %rd3;
	and.b64  	%rd8, %rd23, 3;
	setp.eq.s64 	%p4, %rd8, 0;
	mov.u64 	%rd29, %rd3;
	@%p4 bra 	$L__BB0_4;
	neg.s64 	%rd27, %rd8;
	mov.u64 	%rd29, %rd3;
$L__BB0_3:
	.pragma "nounroll";
	ld.global.u8 	%rs1, [%rd5];
	add.s64 	%rd24, %rd1, %rd29;
	ld.global.u8 	%rs2, [%rd24];
	xor.b16  	%rs3, %rs2, %rs1;
	st.global.u8 	[%rd24], %rs3;
	add.s64 	%rd29, %rd29, 1;
	add.s64 	%rd27, %rd27, 1;
	setp.ne.s64 	%p5, %rd27, 0;
	@%p5 bra 	$L__BB0_3;
$L__BB0_4:
	sub.s64 	%rd25, %rd3, %rd7;
	setp.gt.u64 	%p6, %rd25, -4;
	@%p6 bra 	$L__BB0_6;
$L__BB0_5:
	ld.global.u8 	%rs4, [%rd5];
	add.s64 	%rd26, %rd1, %rd29;
	ld.global.u8 	%rs5, [%rd26];
	xor.b16  	%rs6, %rs5, %rs4;
	st.global.u8 	[%rd26], %rs6;
	ld.global.u8 	%rs7, [%rd5];
	ld.global.u8 	%rs8, [%rd26+1];
	xor.b16  	%rs9, %rs8, %rs7;
	st.global.u8 	[%rd26+1], %rs9;
	ld.global.u8 	%rs10, [%rd5];
	ld.global.u8 	%rs11, [%rd26+2];
	xor.b16  	%rs12, %rs11, %rs10;
	st.global.u8 	[%rd26+2], %rs12;
	ld.global.u8 	%rs13, [%rd5];
	ld.global.u8 	%rs14, [%rd26+3];
	xor.b16  	%rs15, %rs14, %rs13;
	st.global.u8 	[%rd26+3], %rs15;
	add.s64 	%rd29, %rd29, 4;
	setp.lt.s64 	%p7, %rd29, %rd6;
	@%p7 bra 	$L__BB0_5;
$L__BB0_6:
	ret;

}


// ===== COMPILED SASS (sm_100) =====

	.target	sm_100

	.elftype	@"ET_EXEC"


//--------------------- .note.nv.tkinfo           --------------------------
	.section	.note.nv.tkinfo,"",@"SHT_NOTE"
	.sectionflags	@"SHF_NOTE_NV_TKINFO"
	.tkinfo
        /*0018*/ 	.word	0x00000002
        /*0030*/ 	.string	""
        /*0030*/ 	.string	"ptxas"
        /*0030*/ 	.string	"Cuda compilation tools, release 13.0, V13.0.88"
        /*0030*/ 	.string	"Build cuda_13.0.r13.0/compiler.36424714_0"
        /*0030*/ 	.string	"-arch sm_100 -m 64 "



//--------------------- .note.nv.cuinfo           --------------------------
	.section	.note.nv.cuinfo,"",@"SHT_NOTE"
	.sectionflags	@"SHF_NOTE_NV_CUINFO"
        /*0018*/ 	.short	0x0002
        /*001a*/ 	.short	0x0064
        /*001c*/ 	.short	0x0082
	.zero		2


//--------------------- .nv.info                  --------------------------
	.section	.nv.info,"",@"SHT_CUDA_INFO"
	.align	4


	//----- nvinfo : EIATTR_REGCOUNT
	.align		4
        /*0000*/ 	.byte	0x04, 0x2f
        /*0002*/ 	.short	(.L_1 - .L_0)
	.align		4
.L_0:
        /*0004*/ 	.word	index@(_Z4xor3PciS_)
        /*0008*/ 	.word	0x00000014


	//----- nvinfo : EIATTR_FRAME_SIZE
	.align		4
.L_1:
        /*000c*/ 	.byte	0x04, 0x11
        /*000e*/ 	.short	(.L_3 - .L_2)
	.align		4
.L_2:
        /*0010*/ 	.word	index@(_Z4xor3PciS_)
        /*0014*/ 	.word	0x00000000


	//----- nvinfo : EIATTR_MIN_STACK_SIZE
	.align		4
.L_3:
        /*0018*/ 	.byte	0x04, 0x12
        /*001a*/ 	.short	(.L_5 - .L_4)
	.align		4
.L_4:
        /*001c*/ 	.word	index@(_Z4xor3PciS_)
        /*0020*/ 	.word	0x00000000
.L_5:


//--------------------- .nv.compat                --------------------------
	.section	.nv.compat,"",@"SHT_CUDA_COMPAT_INFO"
	.align	4
        /*0000*/ 	.byte	0x02, 0x09, 0x00, 0x00, 0x02, 0x02, 0x01, 0x00, 0x02, 0x05, 0x05, 0x00, 0x03, 0x07, 0x01, 0x01
        /*0010*/ 	.byte	0x02, 0x03, 0x00, 0x00, 0x02, 0x06, 0x01, 0x00, 0x04, 0x0b, 0x08, 0x00, 0x09, 0x00, 0x00, 0x00
        /*0020*/ 	.byte	0x00, 0x00, 0x00, 0x00


//--------------------- .nv.info._Z4xor3PciS_     --------------------------
	.section	.nv.info._Z4xor3PciS_,"",@"SHT_CUDA_INFO"
	.sectionflags	@""
	.align	4


	//----- nvinfo : EIATTR_CUDA_API_VERSION
	.align		4
        /*0000*/ 	.byte	0x04, 0x37
        /*0002*/ 	.short	(.L_7 - .L_6)
.L_6:
        /*0004*/ 	.word	0x00000082


	//----- nvinfo : EIATTR_KPARAM_INFO
	.align		4
.L_7:
        /*0008*/ 	.byte	0x04, 0x17
        /*000a*/ 	.short	(.L_9 - .L_8)
.L_8:
        /*000c*/ 	.word	0x00000000
        /*0010*/ 	.short	0x0002
        /*0012*/ 	.short	0x0010
        /*0014*/ 	.byte	0x00, 0xf5, 0x21, 0x00


	//----- nvinfo : EIATTR_KPARAM_INFO
	.align		4
.L_9:
        /*0018*/ 	.byte	0x04, 0x17
        /*001a*/ 	.short	(.L_11 - .L_10)
.L_10:
        /*001c*/ 	.word	0x00000000
        /*0020*/ 	.short	0x0001
        /*0022*/ 	.short	0x0008
        /*0024*/ 	.byte	0x00, 0xf0, 0x11, 0x00


	//----- nvinfo : EIATTR_KPARAM_INFO
	.align		4
.L_11:
        /*0028*/ 	.byte	0x04, 0x17
        /*002a*/ 	.short	(.L_13 - .L_12)
.L_12:
        /*002c*/ 	.word	0x00000000
        /*0030*/ 	.short	0x0000
        /*0032*/ 	.short	0x0000
        /*0034*/ 	.byte	0x00, 0xf5, 0x21, 0x00


	//----- nvinfo : EIATTR_SPARSE_MMA_MASK
	.align		4
.L_13:
        /*0038*/ 	.byte	0x03, 0x50
        /*003a*/ 	.short	0x0000


	//----- nvinfo : EIATTR_MAXREG_COUNT
	.align		4
        /*003c*/ 	.byte	0x03, 0x1b
        /*003e*/ 	.short	0x00ff


	//----- nvinfo : EIATTR_MERCURY_ISA_VERSION
	.align		4
        /*0040*/ 	.byte	0x03, 0x5f
        /*0042*/ 	.short	0x0101


	//----- nvinfo : EIATTR_VRC_CTA_INIT_COUNT
	.align		4
        /*0044*/ 	.byte	0x02, 0x4a
	.zero		1
	.zero		1


	//----- nvinfo : EIATTR_EXIT_INSTR_OFFSETS
	.align		4
        /*0048*/ 	.byte	0x04, 0x1c
        /*004a*/ 	.short	(.L_15 - .L_14)


	//   ....[0]....
.L_14:
        /*004c*/ 	.word	0x00000280


	//   ....[1]....
        /*0050*/ 	.word	0x000005a0


	//   ....[2]....
        /*0054*/ 	.word	0x00000720


	//----- nvinfo : EIATTR_CRS_STACK_SIZE
	.align		4
.L_15:
        /*0058*/ 	.byte	0x04, 0x1e
        /*005a*/ 	.short	(.L_17 - .L_16)
.L_16:
        /*005c*/ 	.word	0x00000000


	//----- nvinfo : EIATTR_CBANK_PARAM_SIZE
	.align		4
.L_17:
        /*0060*/ 	.byte	0x03, 0x19
        /*0062*/ 	.short	0x0018


	//----- nvinfo : EIATTR_PARAM_CBANK
	.align		4
        /*0064*/ 	.byte	0x04, 0x0a
        /*0066*/ 	.short	(.L_19 - .L_18)
	.align		4
.L_18:
        /*0068*/ 	.word	index@(.nv.constant0._Z4xor3PciS_)
        /*006c*/ 	.short	0x0380
        /*006e*/ 	.short	0x0018


	//----- nvinfo : EIATTR_SW_WAR
	.align		4
.L_19:
        /*0070*/ 	.byte	0x04, 0x36
        /*0072*/ 	.short	(.L_21 - .L_20)
.L_20:
        /*0074*/ 	.word	0x00000008
.L_21:


//--------------------- .nv.callgraph             --------------------------
	.section	.nv.callgraph,"",@"SHT_CUDA_CALLGRAPH"
	.align	4
	.sectionentsize	8
	.align		4
        /*0000*/ 	.word	0x00000000
	.align		4
        /*0004*/ 	.word	0xffffffff
	.align		4
        /*0008*/ 	.word	0x00000000
	.align		4
        /*000c*/ 	.word	0xfffffffe
	.align		4
        /*0010*/ 	.word	0x00000000
	.align		4
        /*0014*/ 	.word	0xfffffffd
	.align		4
        /*0018*/ 	.word	0x00000000
	.align		4
        /*001c*/ 	.word	0xfffffffc


//--------------------- .text._Z4xor3PciS_        --------------------------
	.section	.text._Z4xor3PciS_,"ax",@progbits
	.align	128
        .global         _Z4xor3PciS_
        .type           _Z4xor3PciS_,@function
        .size           _Z4xor3PciS_,(.L_x_5 - _Z4xor3PciS_)
        .other          _Z4xor3PciS_,@"STO_CUDA_ENTRY STV_DEFAULT"
_Z4xor3PciS_:
.text._Z4xor3PciS_:
[----:B------:R-:W-:Y:S08]  /*0000*/  LDC R1, c[0x0][0x37c] ;  /* 0x0000df00ff017b82 */ /* 0x000ff00000000800 */
[----:B------:R-:W0:Y:S01]  /*0010*/  LDC R6, c[0x0][0x360] ;  /* 0x0000d800ff067b82 */ /* 0x000e220000000800 */
[----:B------:R-:W0:Y:S07]  /*0020*/  LDCU UR4, c[0x0][0x370] ;  /* 0x00006e00ff0477ac */ /* 0x000e2e0008000800 */
[----:B------:R-:W1:Y:S01]  /*0030*/  LDC R3, c[0x0][0x388] ;  /* 0x0000e200ff037b82 */ /* 0x000e620000000800 */
[----:B0-----:R-:W-:-:S07]  /*0040*/  IMAD R0, R6, UR4, RZ ;  /* 0x0000000406007c24 */ /* 0x001fce000f8e02ff */
[----:B------:R-:W0:Y:S01]  /*0050*/  S2UR UR4, SR_CTAID.X ;  /* 0x00000000000479c3 */ /* 0x000e220000002500 */
[-C--:B------:R-:W-:Y:S02]  /*0060*/  IABS R11, R0.reuse ;  /* 0x00000000000b7213 */ /* 0x080fe40000000000 */
[----:B------:R-:W-:Y:S02]  /*0070*/  IABS R10, R0 ;  /* 0x00000000000a7213 */ /* 0x000fe40000000000 */
[----:B------:R-:W2:Y:S01]  /*0080*/  I2F.RP R2, R11 ;  /* 0x0000000b00027306 */ /* 0x000ea20000209400 */
[----:B-1----:R-:W-:Y:S02]  /*0090*/  IADD3 R7, PT, PT, R0, -0x1, R3 ;  /* 0xffffffff00077810 */ /* 0x002fe40007ffe003 */
[----:B------:R-:W-:-:S05]  /*00a0*/  IMAD.MOV R10, RZ, RZ, -R10 ;  /* 0x000000ffff0a7224 */ /* 0x000fca00078e0a0a */
[----:B--2---:R-:W1:Y:S02]  /*00b0*/  MUFU.RCP R2, R2 ;  /* 0x0000000200027308 */ /* 0x004e640000001000 */
[----:B-1----:R-:W-:Y:S01]  /*00c0*/  VIADD R4, R2, 0xffffffe ;  /* 0x0ffffffe02047836 */ /* 0x002fe20000000000 */
[----:B------:R-:W-:Y:S02]  /*00d0*/  IABS R2, R7 ;  /* 0x0000000700027213 */ /* 0x000fe40000000000 */
[----:B------:R-:W-:-:S03]  /*00e0*/  LOP3.LUT R7, R7, R0, RZ, 0x3c, !PT ;  /* 0x0000000007077212 */ /* 0x000fc600078e3cff */
[----:B------:R1:W2:Y:S01]  /*00f0*/  F2I.FTZ.U32.TRUNC.NTZ R5, R4 ;  /* 0x0000000400057305 */ /* 0x0002a2000021f000 */
[----:B------:R-:W-:Y:S01]  /*0100*/  ISETP.GE.AND P1, PT, R7, RZ, PT ;  /* 0x000000ff0700720c */ /* 0x000fe20003f26270 */
[----:B-1----:R-:W-:Y:S02]  /*0110*/  IMAD.MOV.U32 R4, RZ, RZ, RZ ;  /* 0x000000ffff047224 */ /* 0x002fe400078e00ff */
[----:B--2---:R-:W-:-:S04]  /*0120*/  IMAD.MOV R8, RZ, RZ, -R5 ;  /* 0x000000ffff087224 */ /* 0x004fc800078e0a05 */
[----:B------:R-:W-:-:S04]  /*0130*/  IMAD R9, R8, R11, RZ ;  /* 0x0000000b08097224 */ /* 0x000fc800078e02ff */
[----:B------:R-:W-:Y:S02]  /*0140*/  IMAD.HI.U32 R5, R5, R9, R4 ;  /* 0x0000000905057227 */ /* 0x000fe400078e0004 */
[----:B------:R-:W0:Y:S02]  /*0150*/  S2R R9, SR_TID.X ;  /* 0x0000000000097919 */ /* 0x000e240000002100 */
[----:B------:R-:W-:Y:S02]  /*0160*/  IMAD.MOV.U32 R4, RZ, RZ, R10 ;  /* 0x000000ffff047224 */ /* 0x000fe400078e000a */
[----:B------:R-:W-:-:S04]  /*0170*/  IMAD.HI.U32 R5, R5, R2, RZ ;  /* 0x0000000205057227 */ /* 0x000fc800078e00ff */
[----:B------:R-:W-:-:S05]  /*0180*/  IMAD R2, R5, R4, R2 ;  /* 0x0000000405027224 */ /* 0x000fca00078e0202 */
[----:B------:R-:W-:-:S13]  /*0190*/  ISETP.GT.U32.AND P2, PT, R11, R2, PT ;  /* 0x000000020b00720c */ /* 0x000fda0003f44070 */
[----:B------:R-:W-:Y:S02]  /*01a0*/  @!P2 IMAD.IADD R2, R2, 0x1, -R11 ;  /* 0x000000010202a824 */ /* 0x000fe400078e0a0b */
[----:B------:R-:W-:Y:S01]  /*01b0*/  @!P2 VIADD R5, R5, 0x1 ;  /* 0x000000010505a836 */ /* 0x000fe20000000000 */
[----:B------:R-:W-:Y:S02]  /*01c0*/  ISETP.NE.AND P2, PT, R0, RZ, PT ;  /* 0x000000ff0000720c */ /* 0x000fe40003f45270 */
[----:B------:R-:W-:Y:S01]  /*01d0*/  ISETP.GE.U32.AND P0, PT, R2, R11, PT ;  /* 0x0000000b0200720c */ /* 0x000fe20003f06070 */
[----:B0-----:R-:W-:Y:S01]  /*01e0*/  IMAD R7, R6, UR4, R9 ;  /* 0x0000000406077c24 */ /* 0x001fe2000f8e0209 */
[----:B------:R-:W-:-:S11]  /*01f0*/  SHF.R.S32.HI R9, RZ, 0x1f, R3 ;  /* 0x0000001fff097819 */ /* 0x000fd60000011403 */
[----:B------:R-:W-:-:S04]  /*0200*/  @P0 VIADD R5, R5, 0x1 ;  /* 0x0000000105050836 */ /* 0x000fc80000000000 */
[----:B------:R-:W-:-:S04]  /*0210*/  IMAD.MOV.U32 R2, RZ, RZ, R5 ;  /* 0x000000ffff027224 */ /* 0x000fc800078e0005 */
[----:B------:R-:W-:Y:S01]  /*0220*/  @!P1 IMAD.MOV R2, RZ, RZ, -R2 ;  /* 0x000000ffff029224 */ /* 0x000fe200078e0a02 */
[----:B------:R-:W-:-:S05]  /*0230*/  @!P2 LOP3.LUT R2, RZ, R0, RZ, 0x33, !PT ;  /* 0x00000000ff02a212 */ /* 0x000fca00078e33ff */
[----:B------:R-:W-:-:S03]  /*0240*/  IMAD.WIDE R4, R2, R7, RZ ;  /* 0x0000000702047225 */ /* 0x000fc600078e02ff */
[----:B------:R-:W-:-:S04]  /*0250*/  ISETP.GE.U32.AND P0, PT, R4, R3, PT ;  /* 0x000000030400720c */ /* 0x000fc80003f06070 */
[----:B------:R-:W-:-:S04]  /*0260*/  ISETP.GE.AND.EX P0, PT, R5, R9, PT, P0 ;  /* 0x000000090500720c */ /* 0x000fc80003f06300 */
[----:B------:R-:W-:-:S13]  /*0270*/  ISETP.LT.OR P0, PT, R2, 0x1, P0 ;  /* 0x000000010200780c */ /* 0x000fda0000701670 */
[----:B------:R-:W-:Y:S05]  /*0280*/  @P0 EXIT ;  /* 0x000000000000094d */ /* 0x000fea0003800000 */
[----:B------:R-:W-:Y:S01]  /*0290*/  SHF.R.S32.HI R11, RZ, 0x1f, R2 ;  /* 0x0000001fff0b7819 */ /* 0x000fe20000011402 */
[----:B------:R-:W0:Y:S01]  /*02a0*/  LDCU.64 UR6, c[0x0][0x390] ;  /* 0x00007200ff0677ac */ /* 0x000e220008000a00 */
[----:B------:R-:W-:Y:S01]  /*02b0*/  IADD3 R0, P0, PT, R2, R4, RZ ;  /* 0x0000000402007210 */ /* 0x000fe20007f1e0ff */
[----:B------:R-:W-:Y:S01]  /*02c0*/  BSSY.RECONVERGENT B0, `(.L_x_0) ;  /* 0x000002d000007945 */ /* 0x000fe20003800200 */
[----:B------:R-:W1:Y:S03]  /*02d0*/  LDCU.64 UR8, c[0x0][0x380] ;  /* 0x00007000ff0877ac */ /* 0x000e660008000a00 */
[----:B------:R-:W-:Y:S01]  /*02e0*/  IMAD.X R6, R5, 0x1, R11, P0 ;  /* 0x0000000105067824 */ /* 0x000fe200000e060b */
[----:B------:R-:W-:Y:S01]  /*02f0*/  ISETP.LT.U32.AND P0, PT, R0, R3, PT ;  /* 0x000000030000720c */ /* 0x000fe20003f01070 */
[----:B------:R-:W2:Y:S01]  /*0300*/  LDCU.64 UR4, c[0x0][0x358] ;  /* 0x00006b00ff0477ac */ /* 0x000ea20008000a00 */
[----:B------:R-:W-:-:S02]  /*0310*/  IADD3 R11, P1, PT, R4, 0x1, RZ ;  /* 0x00000001040b7810 */ /* 0x000fc40007f3e0ff */
[----:B------:R-:W-:-:S03]  /*0320*/  ISETP.LT.AND.EX P0, PT, R6, R9, PT, P0 ;  /* 0x000000090600720c */ /* 0x000fc60003f01300 */
[--C-:B------:R-:W-:Y:S01]  /*0330*/  IMAD.X R13, RZ, RZ, R5.reuse, P1 ;  /* 0x000000ffff0d7224 */ /* 0x100fe200008e0605 */
[----:B------:R-:W-:Y:S02]  /*0340*/  SEL R0, R0, R3, P0 ;  /* 0x0000000300007207 */ /* 0x000fe40000000000 */
[----:B------:R-:W-:Y:S01]  /*0350*/  SEL R6, R6, R9, P0 ;  /* 0x0000000906067207 */ /* 0x000fe20000000000 */
[----:B------:R-:W-:Y:S01]  /*0360*/  IMAD.MOV.U32 R9, RZ, RZ, R5 ;  /* 0x000000ffff097224 */ /* 0x000fe200078e0005 */
[----:B------:R-:W-:-:S04]  /*0370*/  ISETP.GT.U32.AND P0, PT, R0, R11, PT ;  /* 0x0000000b0000720c */ /* 0x000fc80003f04070 */
[----:B------:R-:W-:-:S04]  /*0380*/  ISETP.GT.AND.EX P0, PT, R6, R13, PT, P0 ;  /* 0x0000000d0600720c */ /* 0x000fc80003f04300 */
[----:B------:R-:W-:-:S04]  /*0390*/  SEL R11, R0, R11, P0 ;  /* 0x0000000b000b7207 */ /* 0x000fc80000000000 */
[----:B------:R-:W-:Y:S01]  /*03a0*/  IADD3 R2, P2, PT, R4, -R11, RZ ;  /* 0x8000000b04027210 */ /* 0x000fe20007f5e0ff */
[----:B------:R-:W-:-:S03]  /*03b0*/  IMAD.IADD R3, R11, 0x1, -R4 ;  /* 0x000000010b037824 */ /* 0x000fc600078e0a04 */
[----:B------:R-:W-:Y:S02]  /*03c0*/  ISETP.GT.U32.AND P1, PT, R2, -0x4, PT ;  /* 0xfffffffc0200780c */ /* 0x000fe40003f24070 */
[----:B------:R-:W-:Y:S02]  /*03d0*/  LOP3.LUT R10, R3, 0x3, RZ, 0xc0, !PT ;  /* 0x00000003030a7812 */ /* 0x000fe400078ec0ff */
[----:B------:R-:W-:Y:S02]  /*03e0*/  SEL R3, R6, R13, P0 ;  /* 0x0000000d06037207 */ /* 0x000fe40000000000 */
[----:B------:R-:W-:-:S03]  /*03f0*/  ISETP.NE.U32.AND P0, PT, R10, RZ, PT ;  /* 0x000000ff0a00720c */ /* 0x000fc60003f05070 */
[----:B------:R-:W-:Y:S01]  /*0400*/  IMAD.X R3, R5, 0x1, ~R3, P2 ;  /* 0x0000000105037824 */ /* 0x000fe200010e0e03 */
[----:B------:R-:W-:Y:S02]  /*0410*/  ISETP.NE.AND.EX P0, PT, RZ, RZ, PT, P0 ;  /* 0x000000ffff00720c */ /* 0x000fe40003f05300 */
[----:B0-----:R-:W-:Y:S02]  /*0420*/  IADD3 R2, P2, PT, R7, UR6, RZ ;  /* 0x0000000607027c10 */ /* 0x001fe4000ff5e0ff */
[----:B------:R-:W-:Y:S02]  /*0430*/  ISETP.GT.U32.AND.EX P1, PT, R3, -0x1, PT, P1 ;  /* 0xffffffff0300780c */ /* 0x000fe40003f24110 */
[----:B------:R-:W-:Y:S01]  /*0440*/  LEA.HI.X.SX32 R3, R7, UR7, 0x1, P2 ;  /* 0x0000000707037c11 */ /* 0x000fe200090f0eff */
[----:B------:R-:W0:Y:S01]  /*0450*/  LDCU.64 UR6, c[0x0][0x380] ;  /* 0x00007000ff0677ac */ /* 0x000e220008000a00 */
[----:B------:R-:W-:-:S05]  /*0460*/  IMAD.MOV.U32 R7, RZ, RZ, R4 ;  /* 0x000000ffff077224 */ /* 0x000fca00078e0004 */
[----:B-12---:R-:W-:Y:S05]  /*0470*/  @!P0 BRA `(.L_x_1) ;  /* 0x0000000000448947 */ /* 0x006fea0003800000 */
[----:B------:R-:W-:Y:S01]  /*0480*/  IADD3 R10, P0, PT, RZ, -R10, RZ ;  /* 0x8000000aff0a7210 */ /* 0x000fe20007f1e0ff */
[----:B------:R-:W-:Y:S02]  /*0490*/  IMAD.MOV.U32 R7, RZ, RZ, R4 ;  /* 0x000000ffff077224 */ /* 0x000fe400078e0004 */
[----:B------:R-:W-:Y:S02]  /*04a0*/  IMAD.MOV.U32 R9, RZ, RZ, R5 ;  /* 0x000000ffff097224 */ /* 0x000fe400078e0005 */
[----:B------:R-:W-:-:S08]  /*04b0*/  IMAD.X R12, RZ, RZ, -0x1, P0 ;  /* 0xffffffffff0c7424 */ /* 0x000fd000000e06ff */
.L_x_2:
[----:B01----:R-:W-:Y:S01]  /*04c0*/  IADD3 R4, P0, PT, R7, UR6, RZ ;  /* 0x0000000607047c10 */ /* 0x003fe2000ff1e0ff */
[----:B------:R-:W2:Y:S03]  /*04d0*/  LDG.E.U8 R8, desc[UR4][R2.64] ;  /* 0x0000000402087981 */ /* 0x000ea6000c1e1100 */
[----:B------:R-:W-:-:S05]  /*04e0*/  IADD3.X R5, PT, PT, R9, UR7, RZ, P0, !PT ;  /* 0x0000000709057c10 */ /* 0x000fca00087fe4ff */
[----:B------:R-:W2:Y:S01]  /*04f0*/  LDG.E.U8 R11, desc[UR4][R4.64] ;  /* 0x00000004040b7981 */ /* 0x000ea2000c1e1100 */
[----:B------:R-:W-:-:S05]  /*0500*/  IADD3 R10, P0, PT, R10, 0x1, RZ ;  /* 0x000000010a0a7810 */ /* 0x000fca0007f1e0ff */
[----:B------:R-:W-:Y:S01]  /*0510*/  IMAD.X R12, RZ, RZ, R12, P0 ;  /* 0x000000ffff0c7224 */ /* 0x000fe200000e060c */
[----:B------:R-:W-:-:S04]  /*0520*/  ISETP.NE.U32.AND P0, PT, R10, RZ, PT ;  /* 0x000000ff0a00720c */ /* 0x000fc80003f05070 */
[----:B------:R-:W-:Y:S02]  /*0530*/  ISETP.NE.AND.EX P0, PT, R12, RZ, PT, P0 ;  /* 0x000000ff0c00720c */ /* 0x000fe40003f05300 */
[----:B------:R-:W-:-:S05]  /*0540*/  IADD3 R7, P2, PT, R7, 0x1, RZ ;  /* 0x0000000107077810 */ /* 0x000fca0007f5e0ff */
[----:B------:R-:W-:Y:S01]  /*0550*/  IMAD.X R9, RZ, RZ, R9, P2 ;  /* 0x000000ffff097224 */ /* 0x000fe200010e0609 */
[----:B--2---:R-:W-:-:S05]  /*0560*/  LOP3.LUT R11, R11, R8, RZ, 0x3c, !PT ;  /* 0x000000080b0b7212 */ /* 0x004fca00078e3cff */
[----:B------:R1:W-:Y:S01]  /*0570*/  STG.E.U8 desc[UR4][R4.64], R11 ;  /* 0x0000000b04007986 */ /* 0x0003e2000c101104 */
[----:B------:R-:W-:Y:S05]  /*0580*/  @P0 BRA `(.L_x_2) ;  /* 0xfffffffc00cc0947 */ /* 0x000fea000383ffff */
.L_x_1:
[----:B0-----:R-:W-:Y:S05]  /*0590*/  BSYNC.RECONVERGENT B0 ;  /* 0x0000000000007941 */ /* 0x001fea0003800200 */
.L_x_0:
[----:B------:R-:W-:Y:S05]  /*05a0*/  @P1 EXIT ;  /* 0x000000000000194d */ /* 0x000fea0003800000 */
.L_x_3:
[----:B01----:R-:W-:Y:S01]  /*05b0*/  IADD3 R4, P0, PT, R7, UR8, RZ ;  /* 0x0000000807047c10 */ /* 0x003fe2000ff1e0ff */
[----:B------:R-:W2:Y:S03]  /*05c0*/  LDG.E.U8 R8, desc[UR4][R2.64] ;  /* 0x0000000402087981 */ /* 0x000ea6000c1e1100 */
[----:B------:R-:W-:-:S05]  /*05d0*/  IADD3.X R5, PT, PT, R9, UR9, RZ, P0, !PT ;  /* 0x0000000909057c10 */ /* 0x000fca00087fe4ff */
[----:B------:R-:W2:Y:S04]  /*05e0*/  LDG.E.U8 R11, desc[UR4][R4.64] ;  /* 0x00000004040b7981 */ /* 0x000ea8000c1e1100 */
[----:B------:R-:W3:Y:S04]  /*05f0*/  LDG.E.U8 R13, desc[UR4][R4.64+0x1] ;  /* 0x00000104040d7981 */ /* 0x000ee8000c1e1100 */
[----:B------:R-:W4:Y:S04]  /*0600*/  LDG.E.U8 R15, desc[UR4][R4.64+0x2] ;  /* 0x00000204040f7981 */ /* 0x000f28000c1e1100 */
[----:B------:R-:W5:Y:S01]  /*0610*/  LDG.E.U8 R17, desc[UR4][R4.64+0x3] ;  /* 0x0000030404117981 */ /* 0x000f62000c1e1100 */
[----:B--2---:R-:W-:-:S05]  /*0620*/  LOP3.LUT R11, R11, R8, RZ, 0x3c, !PT ;  /* 0x000000080b0b7212 */ /* 0x004fca00078e3cff */
[----:B------:R0:W-:Y:S04]  /*0630*/  STG.E.U8 desc[UR4][R4.64], R11 ;  /* 0x0000000b04007986 */ /* 0x0001e8000c101104 */
[----:B------:R-:W3:Y:S02]  /*0640*/  LDG.E.U8 R8, desc[UR4][R2.64] ;  /* 0x0000000402087981 */ /* 0x000ee4000c1e1100 */
[----:B---3--:R-:W-:-:S05]  /*0650*/  LOP3.LUT R13, R13, R8, RZ, 0x3c, !PT ;  /* 0x000000080d0d7212 */ /* 0x008fca00078e3cff */
[----:B------:R0:W-:Y:S04]  /*0660*/  STG.E.U8 desc[UR4][R4.64+0x1], R13 ;  /* 0x0000010d04007986 */ /* 0x0001e8000c101104 */
[----:B------:R-:W4:Y:S02]  /*0670*/  LDG.E.U8 R8, desc[UR4][R2.64] ;  /* 0x0000000402087981 */ /* 0x000f24000c1e1100 */
[----:B----4-:R-:W-:-:S05]  /*0680*/  LOP3.LUT R15, R15, R8, RZ, 0x3c, !PT ;  /* 0x000000080f0f7212 */ /* 0x010fca00078e3cff */
[----:B------:R0:W-:Y:S04]  /*0690*/  STG.E.U8 desc[UR4][R4.64+0x2], R15 ;  /* 0x0000020f04007986 */ /* 0x0001e8000c101104 */
[----:B------:R-:W5:Y:S01]  /*06a0*/  LDG.E.U8 R8, desc[UR4][R2.64] ;  /* 0x0000000402087981 */ /* 0x000f62000c1e1100 */
[----:B------:R-:W-:-:S05]  /*06b0*/  IADD3 R7, P0, PT, R7, 0x4, RZ ;  /* 0x0000000407077810 */ /* 0x000fca0007f1e0ff */
[----:B------:R-:W-:Y:S01]  /*06c0*/  IMAD.X R9, RZ, RZ, R9, P0 ;  /* 0x000000ffff097224 */ /* 0x000fe200000e0609 */
[----:B------:R-:W-:-:S04]  /*06d0*/  ISETP.GE.U32.AND P0, PT, R7, R0, PT ;  /* 0x000000000700720c */ /* 0x000fc80003f06070 */
[----:B------:R-:W-:Y:S02]  /*06e0*/  ISETP.GE.AND.EX P0, PT, R9, R6, PT, P0 ;  /* 0x000000060900720c */ /* 0x000fe40003f06300 */
[----:B-----5:R-:W-:-:S05]  /*06f0*/  LOP3.LUT R17, R17, R8, RZ, 0x3c, !PT ;  /* 0x0000000811117212 */ /* 0x020fca00078e3cff */
[----:B------:R0:W-:Y:S06]  /*0700*/  STG.E.U8 desc[UR4][R4.64+0x3], R17 ;  /* 0x0000031104007986 */ /* 0x0001ec000c101104 */
[----:B------:R-:W-:Y:S05]  /*0710*/  @!P0 BRA `(.L_x_3) ;  /* 0xfffffffc00a48947 */ /* 0x000fea000383ffff */
[----:B------:R-:W-:Y:S05]  /*0720*/  EXIT ;  /* 0x000000000000794d */ /* 0x000fea0003800000 */
.L_x_4:
[----:B------:R-:W-:-:S00]  /*0730*/  BRA `(.L_x_4) ;  /* 0xfffffffc00fc7947 */ /* 0x000fc0000383ffff */
[----:B------:R-:W-:-:S00]  /*0740*/  NOP ;  /* 0x0000000000007918 */ /* 0x000fc00000000000 */
        /* <DEDUP_REMOVED lines=11> */
.L_x_5:


//--------------------- .nv.shared.reserved.0     --------------------------
	.section	.nv.shared.reserved.0,"aw",@nobits
	.weak		__nv_reservedSMEM_offset_0_alias
	.size		__nv_reservedSMEM_offset_0_alias, 0, 64
	.other		__nv_reservedSMEM_offset_0_alias,@"STO_CUDA_RESERVED_SHARED STV_DEFAULT"
__nv_reservedSMEM_offset_0_alias:
	.zero		0
	.zero		64


//--------------------- .nv.constant0._Z4xor3PciS_ --------------------------
	.section	.nv.constant0._Z4xor3PciS_,"a",@progbits
	.sectionflags	@""
	.align	4
.nv.constant0._Z4xor3PciS_:
	.zero		920


//--------------------- SYMBOLS --------------------------

	.type		.nv.reservedSmem.offset0,@object
	.size		.nv.reservedSmem.offset0,0x4
